//
// Generated by NVIDIA NVVM Compiler
//
// Compiler Build ID: CL-36424714
// Cuda compilation tools, release 13.0, V13.0.88
// Based on NVVM 20.0.0
//

.version 9.0
.target sm_100
.address_size 64

	// .globl	_Z22gpu_square_matrix_multPdS_S_i
// _ZZ22gpu_square_matrix_multPdS_S_iE6tile_a has been demoted
// _ZZ22gpu_square_matrix_multPdS_S_iE6tile_b has been demoted

.visible .entry _Z22gpu_square_matrix_multPdS_S_i(
	.param .u64 .ptr .align 1 _Z22gpu_square_matrix_multPdS_S_i_param_0,
	.param .u64 .ptr .align 1 _Z22gpu_square_matrix_multPdS_S_i_param_1,
	.param .u64 .ptr .align 1 _Z22gpu_square_matrix_multPdS_S_i_param_2,
	.param .u32 _Z22gpu_square_matrix_multPdS_S_i_param_3
)
{
	.reg .pred 	%p<5>;
	.reg .b32 	%r<56>;
	.reg .b64 	%rd<13>;
	.reg .b64 	%fd<74>;
	// demoted variable
	.shared .align 8 .b8 _ZZ22gpu_square_matrix_multPdS_S_iE6tile_a[2048];
	// demoted variable
	.shared .align 8 .b8 _ZZ22gpu_square_matrix_multPdS_S_iE6tile_b[2048];
	ld.param.u64 	%rd5, [_Z22gpu_square_matrix_multPdS_S_i_param_0];
	ld.param.u64 	%rd6, [_Z22gpu_square_matrix_multPdS_S_i_param_1];
	ld.param.u64 	%rd4, [_Z22gpu_square_matrix_multPdS_S_i_param_2];
	ld.param.u32 	%r21, [_Z22gpu_square_matrix_multPdS_S_i_param_3];
	cvta.to.global.u64 	%rd1, %rd6;
	cvta.to.global.u64 	%rd2, %rd5;
	mov.u32 	%r23, %ctaid.y;
	shl.b32 	%r24, %r23, 4;
	mov.u32 	%r25, %tid.y;
	add.s32 	%r1, %r24, %r25;
	mov.u32 	%r26, %ctaid.x;
	shl.b32 	%r27, %r26, 4;
	mov.u32 	%r28, %tid.x;
	add.s32 	%r2, %r27, %r28;
	mov.u32 	%r29, %nctaid.x;
	mul.lo.s32 	%r3, %r21, %r1;
	mul.lo.s32 	%r4, %r21, %r21;
	shl.b32 	%r30, %r25, 7;
	mov.u32 	%r31, _ZZ22gpu_square_matrix_multPdS_S_iE6tile_a;
	add.s32 	%r5, %r31, %r30;
	shl.b32 	%r32, %r28, 3;
	add.s32 	%r6, %r5, %r32;
	mov.u32 	%r33, _ZZ22gpu_square_matrix_multPdS_S_iE6tile_b;
	add.s32 	%r8, %r33, %r32;
	add.s32 	%r7, %r8, %r30;
	neg.s32 	%r54, %r29;
	add.s32 	%r53, %r28, %r3;
	mad.lo.s32 	%r34, %r25, %r21, %r28;
	add.s32 	%r52, %r34, %r27;
	shl.b32 	%r12, %r21, 4;
	mov.b32 	%r55, 0;
$L__BB0_1:
	mul.wide.s32 	%rd7, %r53, 8;
	add.s64 	%rd3, %rd2, %rd7;
	setp.ge.s32 	%p1, %r53, %r4;
	mov.f64 	%fd72, 0d0000000000000000;
	@%p1 bra 	$L__BB0_3;
	ld.global.f64 	%fd72, [%rd3];
$L__BB0_3:
	st.shared.f64 	[%r6], %fd72;
	setp.ge.s32 	%p2, %r52, %r4;
	mov.f64 	%fd73, 0d0000000000000000;
	@%p2 bra 	$L__BB0_5;
	mul.wide.s32 	%rd8, %r52, 8;
	add.s64 	%rd9, %rd1, %rd8;
	ld.global.f64 	%fd73, [%rd9];
$L__BB0_5:
	st.shared.f64 	[%r7], %fd73;
	bar.sync 	0;
	ld.shared.f64 	%fd7, [%r5];
	ld.shared.f64 	%fd8, [%r8];
	cvt.rn.f64.s32 	%fd9, %r55;
	fma.rn.f64 	%fd10, %fd7, %fd8, %fd9;
	cvt.rzi.s32.f64 	%r35, %fd10;
	ld.shared.f64 	%fd11, [%r5+8];
	ld.shared.f64 	%fd12, [%r8+128];
	cvt.rn.f64.s32 	%fd13, %r35;
	fma.rn.f64 	%fd14, %fd11, %fd12, %fd13;
	cvt.rzi.s32.f64 	%r36, %fd14;
	ld.shared.f64 	%fd15, [%r5+16];
	ld.shared.f64 	%fd16, [%r8+256];
	cvt.rn.f64.s32 	%fd17, %r36;
	fma.rn.f64 	%fd18, %fd15, %fd16, %fd17;
	cvt.rzi.s32.f64 	%r37, %fd18;
	ld.shared.f64 	%fd19, [%r5+24];
	ld.shared.f64 	%fd20, [%r8+384];
	cvt.rn.f64.s32 	%fd21, %r37;
	fma.rn.f64 	%fd22, %fd19, %fd20, %fd21;
	cvt.rzi.s32.f64 	%r38, %fd22;
	ld.shared.f64 	%fd23, [%r5+32];
	ld.shared.f64 	%fd24, [%r8+512];
	cvt.rn.f64.s32 	%fd25, %r38;
	fma.rn.f64 	%fd26, %fd23, %fd24, %fd25;
	cvt.rzi.s32.f64 	%r39, %fd26;
	ld.shared.f64 	%fd27, [%r5+40];
	ld.shared.f64 	%fd28, [%r8+640];
	cvt.rn.f64.s32 	%fd29, %r39;
	fma.rn.f64 	%fd30, %fd27, %fd28, %fd29;
	cvt.rzi.s32.f64 	%r40, %fd30;
	ld.shared.f64 	%fd31, [%r5+48];
	ld.shared.f64 	%fd32, [%r8+768];
	cvt.rn.f64.s32 	%fd33, %r40;
	fma.rn.f64 	%fd34, %fd31, %fd32, %fd33;
	cvt.rzi.s32.f64 	%r41, %fd34;
	ld.shared.f64 	%fd35, [%r5+56];
	ld.shared.f64 	%fd36, [%r8+896];
	cvt.rn.f64.s32 	%fd37, %r41;
	fma.rn.f64 	%fd38, %fd35, %fd36, %fd37;
	cvt.rzi.s32.f64 	%r42, %fd38;
	ld.shared.f64 	%fd39, [%r5+64];
	ld.shared.f64 	%fd40, [%r8+1024];
	cvt.rn.f64.s32 	%fd41, %r42;
	fma.rn.f64 	%fd42, %fd39, %fd40, %fd41;
	cvt.rzi.s32.f64 	%r43, %fd42;
	ld.shared.f64 	%fd43, [%r5+72];
	ld.shared.f64 	%fd44, [%r8+1152];
	cvt.rn.f64.s32 	%fd45, %r43;
	fma.rn.f64 	%fd46, %fd43, %fd44, %fd45;
	cvt.rzi.s32.f64 	%r44, %fd46;
	ld.shared.f64 	%fd47, [%r5+80];
	ld.shared.f64 	%fd48, [%r8+1280];
	cvt.rn.f64.s32 	%fd49, %r44;
	fma.rn.f64 	%fd50, %fd47, %fd48, %fd49;
	cvt.rzi.s32.f64 	%r45, %fd50;
	ld.shared.f64 	%fd51, [%r5+88];
	ld.shared.f64 	%fd52, [%r8+1408];
	cvt.rn.f64.s32 	%fd53, %r45;
	fma.rn.f64 	%fd54, %fd51, %fd52, %fd53;
	cvt.rzi.s32.f64 	%r46, %fd54;
	ld.shared.f64 	%fd55, [%r5+96];
	ld.shared.f64 	%fd56, [%r8+1536];
	cvt.rn.f64.s32 	%fd57, %r46;
	fma.rn.f64 	%fd58, %fd55, %fd56, %fd57;
	cvt.rzi.s32.f64 	%r47, %fd58;
	ld.shared.f64 	%fd59, [%r5+104];
	ld.shared.f64 	%fd60, [%r8+1664];
	cvt.rn.f64.s32 	%fd61, %r47;
	fma.rn.f64 	%fd62, %fd59, %fd60, %fd61;
	cvt.rzi.s32.f64 	%r48, %fd62;
	ld.shared.f64 	%fd63, [%r5+112];
	ld.shared.f64 	%fd64, [%r8+1792];
	cvt.rn.f64.s32 	%fd65, %r48;
	fma.rn.f64 	%fd66, %fd63, %fd64, %fd65;
	cvt.rzi.s32.f64 	%r49, %fd66;
	ld.shared.f64 	%fd67, [%r5+120];
	ld.shared.f64 	%fd68, [%r8+1920];
	cvt.rn.f64.s32 	%fd69, %r49;
	fma.rn.f64 	%fd70, %fd67, %fd68, %fd69;
	cvt.rzi.s32.f64 	%r55, %fd70;
	bar.sync 	0;
	add.s32 	%r54, %r54, 1;
	setp.ne.s32 	%p3, %r54, 0;
	add.s32 	%r53, %r53, 16;
	add.s32 	%r52, %r52, %r12;
	@%p3 bra 	$L__BB0_1;
	max.s32 	%r50, %r1, %r2;
	setp.ge.s32 	%p4, %r50, %r21;
	@%p4 bra 	$L__BB0_8;
	cvt.rn.f64.s32 	%fd71, %r55;
	add.s32 	%r51, %r3, %r2;
	cvta.to.global.u64 	%rd10, %rd4;
	mul.wide.s32 	%rd11, %r51, 8;
	add.s64 	%rd12, %rd10, %rd11;
	st.global.f64 	[%rd12], %fd71;
$L__BB0_8:
	ret;

}


// ===== COMPILED SASS (sm_100) =====

	.target	sm_100

	.elftype	@"ET_EXEC"


//--------------------- .note.nv.tkinfo           --------------------------
	.section	.note.nv.tkinfo,"",@"SHT_NOTE"
	.sectionflags	@"SHF_NOTE_NV_TKINFO"
	.tkinfo
        /*0018*/ 	.word	0x00000002
        /*0030*/ 	.string	""
        /*0030*/ 	.string	"ptxas"
        /*0030*/ 	.string	"Cuda compilation tools, release 13.0, V13.0.88"
        /*0030*/ 	.string	"Build cuda_13.0.r13.0/compiler.36424714_0"
        /*0030*/ 	.string	"-arch sm_100 -m 64 "



//--------------------- .note.nv.cuinfo           --------------------------
	.section	.note.nv.cuinfo,"",@"SHT_NOTE"
	.sectionflags	@"SHF_NOTE_NV_CUINFO"
        /*0018*/ 	.short	0x0002
        /*001a*/ 	.short	0x0064
        /*001c*/ 	.short	0x0082
	.zero		2


//--------------------- .nv.info                  --------------------------
	.section	.nv.info,"",@"SHT_CUDA_INFO"
	.align	4


	//----- nvinfo : EIATTR_REGCOUNT
	.align		4
        /*0000*/ 	.byte	0x04, 0x2f
        /*0002*/ 	.short	(.L_1 - .L_0)
	.align		4
.L_0:
        /*0004*/ 	.word	index@(_Z22gpu_square_matrix_multPdS_S_i)
        /*0008*/ 	.word	0x00000020


	//----- nvinfo : EIATTR_FRAME_SIZE
	.align		4
.L_1:
        /*000c*/ 	.byte	0x04, 0x11
        /*000e*/ 	.short	(.L_3 - .L_2)
	.align		4
.L_2:
        /*0010*/ 	.word	index@(_Z22gpu_square_matrix_multPdS_S_i)
        /*0014*/ 	.word	0x00000000


	//----- nvinfo : EIATTR_MIN_STACK_SIZE
	.align		4
.L_3:
        /*0018*/ 	.byte	0x04, 0x12
        /*001a*/ 	.short	(.L_5 - .L_4)
	.align		4
.L_4:
        /*001c*/ 	.word	index@(_Z22gpu_square_matrix_multPdS_S_i)
        /*0020*/ 	.word	0x00000000
.L_5:


//--------------------- .nv.compat                --------------------------
	.section	.nv.compat,"",@"SHT_CUDA_COMPAT_INFO"
	.align	4
        /*0000*/ 	.byte	0x02, 0x09, 0x00, 0x00, 0x02, 0x02, 0x01, 0x00, 0x02, 0x05, 0x05, 0x00, 0x03, 0x07, 0x01, 0x01
        /*0010*/ 	.byte	0x02, 0x03, 0x00, 0x00, 0x02, 0x06, 0x01, 0x00, 0x04, 0x0b, 0x08, 0x00, 0x01, 0x00, 0x00, 0x00
        /*0020*/ 	.byte	0x00, 0x00, 0x00, 0x00


//--------------------- .nv.info._Z22gpu_square_matrix_multPdS_S_i --------------------------
	.section	.nv.info._Z22gpu_square_matrix_multPdS_S_i,"",@"SHT_CUDA_INFO"
	.sectionflags	@""
	.align	4


	//----- nvinfo : EIATTR_CUDA_API_VERSION
	.align		4
        /*0000*/ 	.byte	0x04, 0x37
        /*0002*/ 	.short	(.L_7 - .L_6)
.L_6:
        /*0004*/ 	.word	0x00000082


	//----- nvinfo : EIATTR_KPARAM_INFO
	.align		4
.L_7:
        /*0008*/ 	.byte	0x04, 0x17
        /*000a*/ 	.short	(.L_9 - .L_8)
.L_8:
        /*000c*/ 	.word	0x00000000
        /*0010*/ 	.short	0x0003
        /*0012*/ 	.short	0x0018
        /*0014*/ 	.byte	0x00, 0xf0, 0x11, 0x00


	//----- nvinfo : EIATTR_KPARAM_INFO
	.align		4
.L_9:
        /*0018*/ 	.byte	0x04, 0x17
        /*001a*/ 	.short	(.L_11 - .L_10)
.L_10:
        /*001c*/ 	.word	0x00000000
        /*0020*/ 	.short	0x0002
        /*0022*/ 	.short	0x0010
        /*0024*/ 	.byte	0x00, 0xf5, 0x21, 0x00


	//----- nvinfo : EIATTR_KPARAM_INFO
	.align		4
.L_11:
        /*0028*/ 	.byte	0x04, 0x17
        /*002a*/ 	.short	(.L_13 - .L_12)
.L_12:
        /*002c*/ 	.word	0x00000000
        /*0030*/ 	.short	0x0001
        /*0032*/ 	.short	0x0008
        /*0034*/ 	.byte	0x00, 0xf5, 0x21, 0x00


	//----- nvinfo : EIATTR_KPARAM_INFO
	.align		4
.L_13:
        /*0038*/ 	.byte	0x04, 0x17
        /*003a*/ 	.short	(.L_15 - .L_14)
.L_14:
        /*003c*/ 	.word	0x00000000
        /*0040*/ 	.short	0x0000
        /*0042*/ 	.short	0x0000
        /*0044*/ 	.byte	0x00, 0xf5, 0x21, 0x00


	//----- nvinfo : EIATTR_SPARSE_MMA_MASK
	.align		4
.L_15:
        /*0048*/ 	.byte	0x03, 0x50
        /*004a*/ 	.short	0x0000


	//----- nvinfo : EIATTR_MAXREG_COUNT
	.align		4
        /*004c*/ 	.byte	0x03, 0x1b
        /*004e*/ 	.short	0x00ff


	//----- nvinfo : EIATTR_NUM_BARRIERS
	.align		4
        /*0050*/ 	.byte	0x02, 0x4c
        /*0052*/ 	.byte	0x01
	.zero		1


	//----- nvinfo : EIATTR_MERCURY_ISA_VERSION
	.align		4
        /*0054*/ 	.byte	0x03, 0x5f
        /*0056*/ 	.short	0x0101


	//----- nvinfo : EIATTR_VRC_CTA_INIT_COUNT
	.align		4
        /*0058*/ 	.byte	0x02, 0x4a
	.zero		1
	.zero		1


	//----- nvinfo : EIATTR_EXIT_INSTR_OFFSETS
	.align		4
        /*005c*/ 	.byte	0x04, 0x1c
        /*005e*/ 	.short	(.L_17 - .L_16)


	//   ....[0]....
.L_16:
        /*0060*/ 	.word	0x00000770


	//   ....[1]....
        /*0064*/ 	.word	0x000007d0


	//----- nvinfo : EIATTR_CBANK_PARAM_SIZE
	.align		4
.L_17:
        /*0068*/ 	.byte	0x03, 0x19
        /*006a*/ 	.short	0x001c


	//----- nvinfo : EIATTR_PARAM_CBANK
	.align		4
        /*006c*/ 	.byte	0x04, 0x0a
        /*006e*/ 	.short	(.L_19 - .L_18)
	.align		4
.L_18:
        /*0070*/ 	.word	index@(.nv.constant0._Z22gpu_square_matrix_multPdS_S_i)
        /*0074*/ 	.short	0x0380
        /*0076*/ 	.short	0x001c


	//----- nvinfo : EIATTR_SW_WAR
	.align		4
.L_19:
        /*0078*/ 	.byte	0x04, 0x36
        /*007a*/ 	.short	(.L_21 - .L_20)
.L_20:
        /*007c*/ 	.word	0x00000008
.L_21:


//--------------------- .nv.callgraph             --------------------------
	.section	.nv.callgraph,"",@"SHT_CUDA_CALLGRAPH"
	.align	4
	.sectionentsize	8
	.align		4
        /*0000*/ 	.word	0x00000000
	.align		4
        /*0004*/ 	.word	0xffffffff
	.align		4
        /*0008*/ 	.word	0x00000000
	.align		4
        /*000c*/ 	.word	0xfffffffe
	.align		4
        /*0010*/ 	.word	0x00000000
	.align		4
        /*0014*/ 	.word	0xfffffffd
	.align		4
        /*0018*/ 	.word	0x00000000
	.align		4
        /*001c*/ 	.word	0xfffffffc


//--------------------- .text._Z22gpu_square_matrix_multPdS_S_i --------------------------
	.section	.text._Z22gpu_square_matrix_multPdS_S_i,"ax",@progbits
	.align	128
        .global         _Z22gpu_square_matrix_multPdS_S_i
        .type           _Z22gpu_square_matrix_multPdS_S_i,@function
        .size           _Z22gpu_square_matrix_multPdS_S_i,(.L_x_2 - _Z22gpu_square_matrix_multPdS_S_i)
        .other          _Z22gpu_square_matrix_multPdS_S_i,@"STO_CUDA_ENTRY STV_DEFAULT"
_Z22gpu_square_matrix_multPdS_S_i:
.text._Z22gpu_square_matrix_multPdS_S_i:
[----:B------:R-:W-:Y:S01]  /*0000*/  LDC R1, c[0x0][0x37c] ;  /* 0x0000df00ff017b82 */ /* 0x000fe20000000800 */
[----:B------:R-:W0:Y:S07]  /*0010*/  S2R R3, SR_TID.Y ;  /* 0x0000000000037919 */ /* 0x000e2e0000002200 */
[----:B------:R-:W1:Y:S01]  /*0020*/  S2UR UR6, SR_CgaCtaId ;  /* 0x00000000000679c3 */ /* 0x000e620000008800 */
[----:B------:R-:W2:Y:S01]  /*0030*/  LDCU UR9, c[0x0][0x398] ;  /* 0x00007300ff0977ac */ /* 0x000ea20008000800 */
[----:B------:R-:W-:Y:S01]  /*0040*/  IMAD.MOV.U32 R20, RZ, RZ, RZ ;  /* 0x000000ffff147224 */ /* 0x000fe200078e00ff */
[----:B------:R-:W3:Y:S01]  /*0050*/  S2R R6, SR_TID.X ;  /* 0x0000000000067919 */ /* 0x000ee20000002100 */
[----:B------:R-:W-:Y:S01]  /*0060*/  UMOV UR4, 0x400 ;  /* 0x0000040000047882 */ /* 0x000fe20000000000 */
[----:B------:R-:W4:Y:S01]  /*0070*/  LDCU UR7, c[0x0][0x370] ;  /* 0x00006e00ff0777ac */ /* 0x000f220008000800 */
[----:B------:R-:W5:Y:S02]  /*0080*/  S2R R16, SR_CTAID.Y ;  /* 0x0000000000107919 */ /* 0x000f640000002600 */
[----:B------:R-:W5:Y:S01]  /*0090*/  LDC R0, c[0x0][0x398] ;  /* 0x0000e600ff007b82 */ /* 0x000f620000000800 */
[----:B------:R-:W-:Y:S01]  /*00a0*/  UIADD3 UR5, UPT, UPT, UR4, 0x800, URZ ;  /* 0x0000080004057890 */ /* 0x000fe2000fffe0ff */
[----:B------:R-:W5:Y:S01]  /*00b0*/  S2R R2, SR_CTAID.X ;  /* 0x0000000000027919 */ /* 0x000f620000002500 */
[----:B------:R-:W0:Y:S05]  /*00c0*/  LDCU.64 UR10, c[0x0][0x358] ;  /* 0x00006b00ff0a77ac */ /* 0x000e2a0008000a00 */
[----:B------:R-:W5:Y:S01]  /*00d0*/  LDC.64 R18, c[0x0][0x380] ;  /* 0x0000e000ff127b82 */ /* 0x000f620000000a00 */
[----:B--2---:R-:W-:-:S02]  /*00e0*/  UIMAD UR8, UR9, UR9, URZ ;  /* 0x00000009090872a4 */ /* 0x004fc4000f8e02ff */
[----:B-1----:R-:W-:Y:S02]  /*00f0*/  ULEA UR5, UR6, UR5, 0x18 ;  /* 0x0000000506057291 */ /* 0x002fe4000f8ec0ff */
[----:B------:R-:W-:Y:S02]  /*0100*/  ULEA UR4, UR6, UR4, 0x18 ;  /* 0x0000000406047291 */ /* 0x000fe4000f8ec0ff */
[----:B----4-:R-:W-:-:S04]  /*0110*/  UIADD3 UR6, UPT, UPT, -UR7, URZ, URZ ;  /* 0x000000ff07067290 */ /* 0x010fc8000fffe1ff */
[C---:B0-----:R-:W-:Y:S01]  /*0120*/  LEA R7, R3.reuse, UR4, 0x7 ;  /* 0x0000000403077c11 */ /* 0x041fe2000f8e38ff */
[----:B---3--:R-:W-:Y:S01]  /*0130*/  IMAD R5, R3, UR9, R6 ;  /* 0x0000000903057c24 */ /* 0x008fe2000f8e0206 */
[----:B------:R-:W-:Y:S01]  /*0140*/  LEA R4, R6, UR5, 0x3 ;  /* 0x0000000506047c11 */ /* 0x000fe2000f8e18ff */
[----:B-----5:R-:W-:-:S04]  /*0150*/  IMAD R16, R16, 0x10, R3 ;  /* 0x0000001010107824 */ /* 0x020fc800078e0203 */
[----:B------:R-:W-:Y:S01]  /*0160*/  IMAD R3, R3, 0x80, R4 ;  /* 0x0000008003037824 */ /* 0x000fe200078e0204 */
[C---:B------:R-:W-:Y:S01]  /*0170*/  LEA R5, R2.reuse, R5, 0x4 ;  /* 0x0000000502057211 */ /* 0x040fe200078e20ff */
[--C-:B------:R-:W-:Y:S02]  /*0180*/  IMAD R17, R2, 0x10, R6.reuse ;  /* 0x0000001002117824 */ /* 0x100fe400078e0206 */
[----:B------:R-:W-:Y:S01]  /*0190*/  IMAD R2, R16, UR9, R6 ;  /* 0x0000000910027c24 */ /* 0x000fe2000f8e0206 */
[----:B------:R-:W-:-:S07]  /*01a0*/  LEA R6, R6, R7, 0x3 ;  /* 0x0000000706067211 */ /* 0x000fce00078e18ff */
.L_x_0:
[----:B------:R-:W-:Y:S02]  /*01b0*/  ISETP.GE.AND P1, PT, R5, UR8, PT ;  /* 0x0000000805007c0c */ /* 0x000fe4000bf26270 */
[----:B------:R-:W-:Y:S02]  /*01c0*/  CS2R R24, SRZ ;  /* 0x0000000000187805 */ /* 0x000fe4000001ff00 */
[C---:B------:R-:W-:Y:S01]  /*01d0*/  ISETP.GE.AND P0, PT, R2.reuse, UR8, PT ;  /* 0x0000000802007c0c */ /* 0x040fe2000bf06270 */
[----:B------:R-:W-:Y:S01]  /*01e0*/  IMAD.WIDE R22, R2, 0x8, R18 ;  /* 0x0000000802167825 */ /* 0x000fe200078e0212 */
[----:B------:R-:W-:-:S07]  /*01f0*/  CS2R R26, SRZ ;  /* 0x00000000001a7805 */ /* 0x000fce000001ff00 */
[----:B0-----:R-:W0:Y:S04]  /*0200*/  @!P1 LDC.64 R8, c[0x0][0x388] ;  /* 0x0000e200ff089b82 */ /* 0x001e280000000a00 */
[----:B------:R-:W2:Y:S01]  /*0210*/  @!P0 LDG.E.64 R24, desc[UR10][R22.64] ;  /* 0x0000000a16188981 */ /* 0x000ea2000c1e1b00 */
[----:B0-----:R-:W-:-:S05]  /*0220*/  @!P1 IMAD.WIDE R28, R5, 0x8, R8 ;  /* 0x00000008051c9825 */ /* 0x001fca00078e0208 */
[----:B------:R-:W3:Y:S01]  /*0230*/  @!P1 LDG.E.64 R26, desc[UR10][R28.64] ;  /* 0x0000000a1c1a9981 */ /* 0x000ee2000c1e1b00 */
[----:B-1----:R0:W1:Y:S03]  /*0240*/  I2F.F64 R8, R20 ;  /* 0x0000001400087312 */ /* 0x0020660000201c00 */
[----:B--2---:R-:W-:Y:S04]  /*0250*/  STS.64 [R6], R24 ;  /* 0x0000001806007388 */ /* 0x004fe80000000a00 */
[----:B---3--:R-:W-:Y:S01]  /*0260*/  STS.64 [R3], R26 ;  /* 0x0000001a03007388 */ /* 0x008fe20000000a00 */
[----:B------:R-:W-:Y:S06]  /*0270*/  BAR.SYNC.DEFER_BLOCKING 0x0 ;  /* 0x0000000000007b1d */ /* 0x000fec0000010000 */
[----:B------:R-:W-:Y:S04]  /*0280*/  LDS.64 R10, [R4] ;  /* 0x00000000040a7984 */ /* 0x000fe80000000a00 */
[----:B------:R-:W1:Y:S04]  /*0290*/  LDS.128 R12, [R7] ;  /* 0x00000000070c7984 */ /* 0x000e680000000c00 */
[----:B0-----:R-:W0:Y:S01]  /*02a0*/  LDS.64 R20, [R4+0x80] ;  /* 0x0000800004147984 */ /* 0x001e220000000a00 */
[----:B-1----:R-:W-:-:S03]  /*02b0*/  DFMA R8, R12, R10, R8 ;  /* 0x0000000a0c08722b */ /* 0x002fc60000000008 */
[----:B------:R-:W-:Y:S03]  /*02c0*/  LDS.64 R12, [R4+0x100] ;  /* 0x00010000040c7984 */ /* 0x000fe60000000a00 */
[----:B------:R-:W1:Y:S08]  /*02d0*/  F2I.F64.TRUNC R10, R8 ;  /* 0x00000008000a7311 */ /* 0x000e70000030d100 */
[----:B-1----:R1:W0:Y:S02]  /*02e0*/  I2F.F64 R22, R10 ;  /* 0x0000000a00167312 */ /* 0x0022240000201c00 */
[----:B-1----:R-:W1:Y:S01]  /*02f0*/  LDS.128 R8, [R7+0x10] ;  /* 0x0000100007087984 */ /* 0x002e620000000c00 */
[----:B0-----:R-:W-:-:S03]  /*0300*/  DFMA R24, R20, R14, R22 ;  /* 0x0000000e1418722b */ /* 0x001fc60000000016 */
[----:B------:R-:W0:Y:S07]  /*0310*/  LDS.64 R20, [R4+0x180] ;  /* 0x0001800004147984 */ /* 0x000e2e0000000a00 */
[----:B------:R-:W2:Y:S08]  /*0320*/  F2I.F64.TRUNC R24, R24 ;  /* 0x0000001800187311 */ /* 0x000eb0000030d100 */
[----:B--2---:R-:W1:Y:S02]  /*0330*/  I2F.F64 R14, R24 ;  /* 0x00000018000e7312 */ /* 0x004e640000201c00 */
[----:B-1----:R-:W-:Y:S01]  /*0340*/  DFMA R26, R8, R12, R14 ;  /* 0x0000000c081a722b */ /* 0x002fe2000000000e */
[----:B------:R-:W-:Y:S04]  /*0350*/  LDS.64 R8, [R4+0x200] ;  /* 0x0002000004087984 */ /* 0x000fe80000000a00 */
[----:B------:R-:W1:Y:S05]  /*0360*/  LDS.128 R12, [R7+0x20] ;  /* 0x00002000070c7984 */ /* 0x000e6a0000000c00 */
[----:B------:R-:W2:Y:S08]  /*0370*/  F2I.F64.TRUNC R26, R26 ;  /* 0x0000001a001a7311 */ /* 0x000eb0000030d100 */
[----:B--2---:R-:W0:Y:S02]  /*0380*/  I2F.F64 R22, R26 ;  /* 0x0000001a00167312 */ /* 0x004e240000201c00 */
[----:B0-----:R-:W-:Y:S01]  /*0390*/  DFMA R28, R20, R10, R22 ;  /* 0x0000000a141c722b */ /* 0x001fe20000000016 */
[----:B------:R-:W0:Y:S09]  /*03a0*/  LDS.64 R20, [R4+0x280] ;  /* 0x0002800004147984 */ /* 0x000e320000000a00 */
        /* <DEDUP_REMOVED lines=44> */
[----:B------:R-:W0:Y:S05]  /*0670*/  LDS.64 R14, [R4+0x780] ;  /* 0x00078000040e7984 */ /* 0x000e2a0000000a00 */
[----:B------:R-:W2:Y:S08]  /*0680*/  F2I.F64.TRUNC R21, R22 ;  /* 0x0000001600157311 */ /* 0x000eb0000030d100 */
[----:B--2---:R-:W1:Y:S02]  /*0690*/  I2F.F64 R20, R21 ;  /* 0x0000001500147312 */ /* 0x004e640000201c00 */
[----:B-1----:R-:W-:-:S10]  /*06a0*/  DFMA R8, R8, R12, R20 ;  /* 0x0000000c0808722b */ /* 0x002fd40000000014 */
[----:B------:R-:W1:Y:S08]  /*06b0*/  F2I.F64.TRUNC R8, R8 ;  /* 0x0000000800087311 */ /* 0x000e70000030d100 */
[----:B-1----:R-:W0:Y:S01]  /*06c0*/  I2F.F64 R12, R8 ;  /* 0x00000008000c7312 */ /* 0x002e220000201c00 */
[----:B------:R-:W-:-:S04]  /*06d0*/  UIADD3 UR6, UPT, UPT, UR6, 0x1, URZ ;  /* 0x0000000106067890 */ /* 0x000fc8000fffe0ff */
[----:B------:R-:W-:Y:S01]  /*06e0*/  UISETP.NE.AND UP0, UPT, UR6, URZ, UPT ;  /* 0x000000ff0600728c */ /* 0x000fe2000bf05270 */
[----:B0-----:R-:W-:-:S06]  /*06f0*/  DFMA R10, R14, R10, R12 ;  /* 0x0000000a0e0a722b */ /* 0x001fcc000000000c */
[----:B------:R0:W1:Y:S01]  /*0700*/  F2I.F64.TRUNC R20, R10 ;  /* 0x0000000a00147311 */ /* 0x000062000030d100 */
[----:B------:R-:W-:Y:S01]  /*0710*/  IADD3 R2, PT, PT, R2, 0x10, RZ ;  /* 0x0000001002027810 */ /* 0x000fe20007ffe0ff */
[----:B------:R-:W-:Y:S01]  /*0720*/  IMAD R5, R0, 0x10, R5 ;  /* 0x0000001000057824 */ /* 0x000fe200078e0205 */
[----:B------:R-:W-:Y:S06]  /*0730*/  BAR.SYNC.DEFER_BLOCKING 0x0 ;  /* 0x0000000000007b1d */ /* 0x000fec0000010000 */
[----:B------:R-:W-:Y:S05]  /*0740*/  BRA.U UP0, `(.L_x_0) ;  /* 0xfffffff900987547 */ /* 0x000fea000b83ffff */
[----:B------:R-:W-:-:S04]  /*0750*/  VIMNMX R3, PT, PT, R16, R17, !PT ;  /* 0x0000001110037248 */ /* 0x000fc80007fe0100 */
[----:B------:R-:W-:-:S13]  /*0760*/  ISETP.GE.AND P0, PT, R3, R0, PT ;  /* 0x000000000300720c */ /* 0x000fda0003f06270 */
[----:B------:R-:W-:Y:S05]  /*0770*/  @P0 EXIT ;  /* 0x000000000000094d */ /* 0x000fea0003800000 */
[----:B------:R-:W2:Y:S01]  /*0780*/  LDC.64 R2, c[0x0][0x390] ;  /* 0x0000e400ff027b82 */ /* 0x000ea20000000a00 */
[----:B-1----:R-:W1:Y:S01]  /*0790*/  I2F.F64 R20, R20 ;  /* 0x0000001400147312 */ /* 0x002e620000201c00 */
[----:B------:R-:W-:-:S04]  /*07a0*/  IMAD R17, R16, R0, R17 ;  /* 0x0000000010117224 */ /* 0x000fc800078e0211 */
[----:B--2---:R-:W-:-:S05]  /*07b0*/  IMAD.WIDE R2, R17, 0x8, R2 ;  /* 0x0000000811027825 */ /* 0x004fca00078e0202 */
[----:B-1----:R-:W-:Y:S01]  /*07c0*/  STG.E.64 desc[UR10][R2.64], R20 ;  /* 0x0000001402007986 */ /* 0x002fe2000c101b0a */
[----:B------:R-:W-:Y:S05]  /*07d0*/  EXIT ;  /* 0x000000000000794d */ /* 0x000fea0003800000 */
.L_x_1:
[----:B------:R-:W-:-:S00]  /*07e0*/  BRA `(.L_x_1) ;  /* 0xfffffffc00fc7947 */ /* 0x000fc0000383ffff */
[----:B------:R-:W-:-:S00]  /*07f0*/  NOP ;  /* 0x0000000000007918 */ /* 0x000fc00000000000 */
        /* <DEDUP_REMOVED lines=8> */
.L_x_2:


//--------------------- .nv.shared._Z22gpu_square_matrix_multPdS_S_i --------------------------
	.section	.nv.shared._Z22gpu_square_matrix_multPdS_S_i,"aw",@nobits
	.sectionflags	@""
	.align	8
.nv.shared._Z22gpu_square_matrix_multPdS_S_i:
	.zero		5120


//--------------------- .nv.shared.reserved.0     --------------------------
	.section	.nv.shared.reserved.0,"aw",@nobits
	.weak		__nv_reservedSMEM_offset_0_alias
	.size		__nv_reservedSMEM_offset_0_alias, 0, 64
	.other		__nv_reservedSMEM_offset_0_alias,@"STO_CUDA_RESERVED_SHARED STV_DEFAULT"
__nv_reservedSMEM_offset_0_alias:
	.zero		0
	.zero		64


//--------------------- .nv.constant0._Z22gpu_square_matrix_multPdS_S_i --------------------------
	.section	.nv.constant0._Z22gpu_square_matrix_multPdS_S_i,"a",@progbits
	.sectionflags	@""
	.align	4
.nv.constant0._Z22gpu_square_matrix_multPdS_S_i:
	.zero		924


//--------------------- SYMBOLS --------------------------

	.type		.nv.reservedSmem.offset0,@object
	.size		.nv.reservedSmem.offset0,0x4
	.type		.nv.reservedSmem.cap,@object
	.size		.nv.reservedSmem.cap,0x4
